//
// Generated by NVIDIA NVVM Compiler
//
// Compiler Build ID: CL-36424714
// Cuda compilation tools, release 13.0, V13.0.88
// Based on NVVM 20.0.0
//

.version 9.0
.target sm_100
.address_size 64

	// .globl	_Z15color_inversionPhii
// _ZZ15color_inversionPhiiE10img_shared has been demoted

.visible .entry _Z15color_inversionPhii(
	.param .u64 .ptr .align 1 _Z15color_inversionPhii_param_0,
	.param .u32 _Z15color_inversionPhii_param_1,
	.param .u32 _Z15color_inversionPhii_param_2
)
{
	.reg .pred 	%p<17>;
	.reg .b32 	%r<40>;
	.reg .b64 	%rd<5>;
	// demoted variable
	.shared .align 4 .b8 _ZZ15color_inversionPhiiE10img_shared[4096];
	ld.param.u64 	%rd2, [_Z15color_inversionPhii_param_0];
	ld.param.u32 	%r18, [_Z15color_inversionPhii_param_1];
	ld.param.u32 	%r19, [_Z15color_inversionPhii_param_2];
	cvta.to.global.u64 	%rd3, %rd2;
	mov.u32 	%r20, %ctaid.x;
	shl.b32 	%r21, %r20, 10;
	mov.u32 	%r22, %tid.x;
	shl.b32 	%r2, %r22, 2;
	add.s32 	%r3, %r21, %r2;
	mul.lo.s32 	%r4, %r19, %r18;
	setp.ge.s32 	%p1, %r3, %r4;
	setp.gt.u32 	%p2, %r22, 255;
	mul.wide.s32 	%rd4, %r3, 4;
	add.s64 	%rd1, %rd3, %rd4;
	mov.b32 	%r36, 0;
	or.pred  	%p3, %p1, %p2;
	@%p3 bra 	$L__BB0_2;
	ld.global.u32 	%r36, [%rd1];
$L__BB0_2:
	setp.gt.u32 	%p4, %r22, 255;
	shl.b32 	%r24, %r2, 2;
	mov.u32 	%r25, _ZZ15color_inversionPhiiE10img_shared;
	add.s32 	%r7, %r25, %r24;
	st.shared.u32 	[%r7], %r36;
	add.s32 	%r8, %r3, 1;
	setp.ge.s32 	%p5, %r8, %r4;
	mov.b32 	%r37, 0;
	or.pred  	%p6, %p5, %p4;
	@%p6 bra 	$L__BB0_4;
	ld.global.u32 	%r37, [%rd1+4];
$L__BB0_4:
	setp.gt.u32 	%p7, %r22, 255;
	st.shared.u32 	[%r7+4], %r37;
	add.s32 	%r11, %r3, 2;
	setp.ge.s32 	%p8, %r11, %r4;
	mov.b32 	%r38, 0;
	or.pred  	%p9, %p8, %p7;
	@%p9 bra 	$L__BB0_6;
	ld.global.u32 	%r38, [%rd1+8];
$L__BB0_6:
	setp.gt.u32 	%p10, %r22, 255;
	st.shared.u32 	[%r7+8], %r38;
	add.s32 	%r14, %r3, 3;
	setp.ge.s32 	%p11, %r14, %r4;
	mov.b32 	%r39, 0;
	or.pred  	%p12, %p11, %p10;
	@%p12 bra 	$L__BB0_8;
	ld.global.u32 	%r39, [%rd1+12];
$L__BB0_8:
	setp.ge.s32 	%p13, %r3, %r4;
	st.shared.u32 	[%r7+12], %r39;
	bar.sync 	0;
	@%p13 bra 	$L__BB0_10;
	ld.shared.u32 	%r28, [%r7];
	xor.b32  	%r29, %r28, 16777215;
	st.global.u32 	[%rd1], %r29;
$L__BB0_10:
	setp.ge.s32 	%p14, %r8, %r4;
	@%p14 bra 	$L__BB0_12;
	ld.shared.u32 	%r30, [%r7+4];
	xor.b32  	%r31, %r30, 16777215;
	st.global.u32 	[%rd1+4], %r31;
$L__BB0_12:
	setp.ge.s32 	%p15, %r11, %r4;
	@%p15 bra 	$L__BB0_14;
	ld.shared.u32 	%r32, [%r7+8];
	xor.b32  	%r33, %r32, 16777215;
	st.global.u32 	[%rd1+8], %r33;
$L__BB0_14:
	setp.ge.s32 	%p16, %r14, %r4;
	@%p16 bra 	$L__BB0_16;
	ld.shared.u32 	%r34, [%r7+12];
	xor.b32  	%r35, %r34, 16777215;
	st.global.u32 	[%rd1+12], %r35;
$L__BB0_16:
	ret;

}


// ===== COMPILED SASS (sm_100) =====

	.target	sm_100

	.elftype	@"ET_EXEC"


//--------------------- .note.nv.tkinfo           --------------------------
	.section	.note.nv.tkinfo,"",@"SHT_NOTE"
	.sectionflags	@"SHF_NOTE_NV_TKINFO"
	.tkinfo
        /*0018*/ 	.word	0x00000002
        /*0030*/ 	.string	""
        /*0030*/ 	.string	"ptxas"
        /*0030*/ 	.string	"Cuda compilation tools, release 13.0, V13.0.88"
        /*0030*/ 	.string	"Build cuda_13.0.r13.0/compiler.36424714_0"
        /*0030*/ 	.string	"-arch sm_100 -m 64 "



//--------------------- .note.nv.cuinfo           --------------------------
	.section	.note.nv.cuinfo,"",@"SHT_NOTE"
	.sectionflags	@"SHF_NOTE_NV_CUINFO"
        /*0018*/ 	.short	0x0002
        /*001a*/ 	.short	0x0064
        /*001c*/ 	.short	0x0082
	.zero		2


//--------------------- .nv.info                  --------------------------
	.section	.nv.info,"",@"SHT_CUDA_INFO"
	.align	4


	//----- nvinfo : EIATTR_REGCOUNT
	.align		4
        /*0000*/ 	.byte	0x04, 0x2f
        /*0002*/ 	.short	(.L_1 - .L_0)
	.align		4
.L_0:
        /*0004*/ 	.word	index@(_Z15color_inversionPhii)
        /*0008*/ 	.word	0x0000000f


	//----- nvinfo : EIATTR_FRAME_SIZE
	.align		4
.L_1:
        /*000c*/ 	.byte	0x04, 0x11
        /*000e*/ 	.short	(.L_3 - .L_2)
	.align		4
.L_2:
        /*0010*/ 	.word	index@(_Z15color_inversionPhii)
        /*0014*/ 	.word	0x00000000


	//----- nvinfo : EIATTR_MIN_STACK_SIZE
	.align		4
.L_3:
        /*0018*/ 	.byte	0x04, 0x12
        /*001a*/ 	.short	(.L_5 - .L_4)
	.align		4
.L_4:
        /*001c*/ 	.word	index@(_Z15color_inversionPhii)
        /*0020*/ 	.word	0x00000000
.L_5:


//--------------------- .nv.compat                --------------------------
	.section	.nv.compat,"",@"SHT_CUDA_COMPAT_INFO"
	.align	4
        /*0000*/ 	.byte	0x02, 0x09, 0x00, 0x00, 0x02, 0x02, 0x01, 0x00, 0x02, 0x05, 0x05, 0x00, 0x03, 0x07, 0x01, 0x01
        /*0010*/ 	.byte	0x02, 0x03, 0x00, 0x00, 0x02, 0x06, 0x01, 0x00, 0x04, 0x0b, 0x08, 0x00, 0x09, 0x00, 0x00, 0x00
        /*0020*/ 	.byte	0x00, 0x00, 0x00, 0x00


//--------------------- .nv.info._Z15color_inversionPhii --------------------------
	.section	.nv.info._Z15color_inversionPhii,"",@"SHT_CUDA_INFO"
	.sectionflags	@""
	.align	4


	//----- nvinfo : EIATTR_CUDA_API_VERSION
	.align		4
        /*0000*/ 	.byte	0x04, 0x37
        /*0002*/ 	.short	(.L_7 - .L_6)
.L_6:
        /*0004*/ 	.word	0x00000082


	//----- nvinfo : EIATTR_KPARAM_INFO
	.align		4
.L_7:
        /*0008*/ 	.byte	0x04, 0x17
        /*000a*/ 	.short	(.L_9 - .L_8)
.L_8:
        /*000c*/ 	.word	0x00000000
        /*0010*/ 	.short	0x0002
        /*0012*/ 	.short	0x000c
        /*0014*/ 	.byte	0x00, 0xf0, 0x11, 0x00


	//----- nvinfo : EIATTR_KPARAM_INFO
	.align		4
.L_9:
        /*0018*/ 	.byte	0x04, 0x17
        /*001a*/ 	.short	(.L_11 - .L_10)
.L_10:
        /*001c*/ 	.word	0x00000000
        /*0020*/ 	.short	0x0001
        /*0022*/ 	.short	0x0008
        /*0024*/ 	.byte	0x00, 0xf0, 0x11, 0x00


	//----- nvinfo : EIATTR_KPARAM_INFO
	.align		4
.L_11:
        /*0028*/ 	.byte	0x04, 0x17
        /*002a*/ 	.short	(.L_13 - .L_12)
.L_12:
        /*002c*/ 	.word	0x00000000
        /*0030*/ 	.short	0x0000
        /*0032*/ 	.short	0x0000
        /*0034*/ 	.byte	0x00, 0xf5, 0x21, 0x00


	//----- nvinfo : EIATTR_SPARSE_MMA_MASK
	.align		4
.L_13:
        /*0038*/ 	.byte	0x03, 0x50
        /*003a*/ 	.short	0x0000


	//----- nvinfo : EIATTR_MAXREG_COUNT
	.align		4
        /*003c*/ 	.byte	0x03, 0x1b
        /*003e*/ 	.short	0x00ff


	//----- nvinfo : EIATTR_NUM_BARRIERS
	.align		4
        /*0040*/ 	.byte	0x02, 0x4c
        /*0042*/ 	.byte	0x01
	.zero		1


	//----- nvinfo : EIATTR_MERCURY_ISA_VERSION
	.align		4
        /*0044*/ 	.byte	0x03, 0x5f
        /*0046*/ 	.short	0x0101


	//----- nvinfo : EIATTR_VRC_CTA_INIT_COUNT
	.align		4
        /*0048*/ 	.byte	0x02, 0x4a
	.zero		1
	.zero		1


	//----- nvinfo : EIATTR_EXIT_INSTR_OFFSETS
	.align		4
        /*004c*/ 	.byte	0x04, 0x1c
        /*004e*/ 	.short	(.L_15 - .L_14)


	//   ....[0]....
.L_14:
        /*0050*/ 	.word	0x00000300


	//   ....[1]....
        /*0054*/ 	.word	0x00000340


	//----- nvinfo : EIATTR_CBANK_PARAM_SIZE
	.align		4
.L_15:
        /*0058*/ 	.byte	0x03, 0x19
        /*005a*/ 	.short	0x0010


	//----- nvinfo : EIATTR_PARAM_CBANK
	.align		4
        /*005c*/ 	.byte	0x04, 0x0a
        /*005e*/ 	.short	(.L_17 - .L_16)
	.align		4
.L_16:
        /*0060*/ 	.word	index@(.nv.constant0._Z15color_inversionPhii)
        /*0064*/ 	.short	0x0380
        /*0066*/ 	.short	0x0010


	//----- nvinfo : EIATTR_SW_WAR
	.align		4
.L_17:
        /*0068*/ 	.byte	0x04, 0x36
        /*006a*/ 	.short	(.L_19 - .L_18)
.L_18:
        /*006c*/ 	.word	0x00000008
.L_19:


//--------------------- .nv.callgraph             --------------------------
	.section	.nv.callgraph,"",@"SHT_CUDA_CALLGRAPH"
	.align	4
	.sectionentsize	8
	.align		4
        /*0000*/ 	.word	0x00000000
	.align		4
        /*0004*/ 	.word	0xffffffff
	.align		4
        /*0008*/ 	.word	0x00000000
	.align		4
        /*000c*/ 	.word	0xfffffffe
	.align		4
        /*0010*/ 	.word	0x00000000
	.align		4
        /*0014*/ 	.word	0xfffffffd
	.align		4
        /*0018*/ 	.word	0x00000000
	.align		4
        /*001c*/ 	.word	0xfffffffc


//--------------------- .text._Z15color_inversionPhii --------------------------
	.section	.text._Z15color_inversionPhii,"ax",@progbits
	.align	128
        .global         _Z15color_inversionPhii
        .type           _Z15color_inversionPhii,@function
        .size           _Z15color_inversionPhii,(.L_x_1 - _Z15color_inversionPhii)
        .other          _Z15color_inversionPhii,@"STO_CUDA_ENTRY STV_DEFAULT"
_Z15color_inversionPhii:
.text._Z15color_inversionPhii:
[----:B------:R-:W-:Y:S01]  /*0000*/  LDC R1, c[0x0][0x37c] ;  /* 0x0000df00ff017b82 */ /* 0x000fe20000000800 */
[----:B------:R-:W0:Y:S01]  /*0010*/  S2R R0, SR_CTAID.X ;  /* 0x0000000000007919 */ /* 0x000e220000002500 */
[----:B------:R-:W1:Y:S06]  /*0020*/  LDCU.64 UR4, c[0x0][0x388] ;  /* 0x00007100ff0477ac */ /* 0x000e6c0008000a00 */
[----:B------:R-:W2:Y:S01]  /*0030*/  LDC.64 R2, c[0x0][0x380] ;  /* 0x0000e000ff027b82 */ /* 0x000ea20000000a00 */
[----:B------:R-:W-:Y:S01]  /*0040*/  IMAD.MOV.U32 R4, RZ, RZ, RZ ;  /* 0x000000ffff047224 */ /* 0x000fe200078e00ff */
[----:B------:R-:W0:Y:S01]  /*0050*/  S2R R7, SR_TID.X ;  /* 0x0000000000077919 */ /* 0x000e220000002100 */
[----:B------:R-:W3:Y:S01]  /*0060*/  LDCU.64 UR8, c[0x0][0x358] ;  /* 0x00006b00ff0877ac */ /* 0x000ee20008000a00 */
[----:B------:R-:W-:-:S02]  /*0070*/  IMAD.MOV.U32 R6, RZ, RZ, RZ ;  /* 0x000000ffff067224 */ /* 0x000fc400078e00ff */
[----:B------:R-:W-:Y:S01]  /*0080*/  IMAD.MOV.U32 R8, RZ, RZ, RZ ;  /* 0x000000ffff087224 */ /* 0x000fe200078e00ff */
[----:B-1----:R-:W-:Y:S01]  /*0090*/  UIMAD UR4, UR5, UR4, URZ ;  /* 0x00000004050472a4 */ /* 0x002fe2000f8e02ff */
[----:B0-----:R-:W-:Y:S01]  /*00a0*/  IMAD R0, R0, 0x100, R7 ;  /* 0x0000010000007824 */ /* 0x001fe200078e0207 */
[----:B------:R-:W-:-:S03]  /*00b0*/  ISETP.GT.U32.AND P0, PT, R7, 0xff, PT ;  /* 0x000000ff0700780c */ /* 0x000fc60003f04070 */
[----:B------:R-:W-:Y:S02]  /*00c0*/  IMAD.SHL.U32 R5, R0, 0x4, RZ ;  /* 0x0000000400057824 */ /* 0x000fe400078e00ff */
[----:B------:R-:W-:Y:S02]  /*00d0*/  IMAD.MOV.U32 R0, RZ, RZ, RZ ;  /* 0x000000ffff007224 */ /* 0x000fe400078e00ff */
[C---:B------:R-:W-:Y:S01]  /*00e0*/  VIADD R9, R5.reuse, 0x1 ;  /* 0x0000000105097836 */ /* 0x040fe20000000000 */
[C---:B------:R-:W-:Y:S01]  /*00f0*/  ISETP.GE.OR P3, PT, R5.reuse, UR4, P0 ;  /* 0x0000000405007c0c */ /* 0x040fe20008766670 */
[C---:B------:R-:W-:Y:S02]  /*0100*/  VIADD R10, R5.reuse, 0x2 ;  /* 0x00000002050a7836 */ /* 0x040fe40000000000 */
[----:B------:R-:W-:Y:S01]  /*0110*/  VIADD R12, R5, 0x3 ;  /* 0x00000003050c7836 */ /* 0x000fe20000000000 */
[----:B------:R-:W-:Y:S01]  /*0120*/  ISETP.GE.OR P2, PT, R9, UR4, P0 ;  /* 0x0000000409007c0c */ /* 0x000fe20008746670 */
[----:B--2---:R-:W-:Y:S01]  /*0130*/  IMAD.WIDE R2, R5, 0x4, R2 ;  /* 0x0000000405027825 */ /* 0x004fe200078e0202 */
[----:B------:R-:W-:-:S02]  /*0140*/  ISETP.GE.OR P1, PT, R10, UR4, P0 ;  /* 0x000000040a007c0c */ /* 0x000fc40008726670 */
[----:B------:R-:W-:-:S05]  /*0150*/  ISETP.GE.OR P0, PT, R12, UR4, P0 ;  /* 0x000000040c007c0c */ /* 0x000fca0008706670 */
[----:B---3--:R-:W2:Y:S04]  /*0160*/  @!P3 LDG.E R0, desc[UR8][R2.64] ;  /* 0x000000080200b981 */ /* 0x008ea8000c1e1900 */
[----:B------:R-:W3:Y:S04]  /*0170*/  @!P2 LDG.E R4, desc[UR8][R2.64+0x4] ;  /* 0x000004080204a981 */ /* 0x000ee8000c1e1900 */
[----:B------:R-:W4:Y:S04]  /*0180*/  @!P1 LDG.E R6, desc[UR8][R2.64+0x8] ;  /* 0x0000080802069981 */ /* 0x000f28000c1e1900 */
[----:B------:R-:W5:Y:S01]  /*0190*/  @!P0 LDG.E R8, desc[UR8][R2.64+0xc] ;  /* 0x00000c0802088981 */ /* 0x000f62000c1e1900 */
[----:B------:R-:W0:Y:S01]  /*01a0*/  S2UR UR6, SR_CgaCtaId ;  /* 0x00000000000679c3 */ /* 0x000e220000008800 */
[----:B------:R-:W-:Y:S01]  /*01b0*/  UMOV UR5, 0x400 ;  /* 0x0000040000057882 */ /* 0x000fe20000000000 */
[----:B------:R-:W-:-:S02]  /*01c0*/  ISETP.GE.AND P0, PT, R5, UR4, PT ;  /* 0x0000000405007c0c */ /* 0x000fc4000bf06270 */
[----:B------:R-:W-:Y:S02]  /*01d0*/  ISETP.GE.AND P1, PT, R9, UR4, PT ;  /* 0x0000000409007c0c */ /* 0x000fe4000bf26270 */
[----:B------:R-:W-:Y:S02]  /*01e0*/  ISETP.GE.AND P2, PT, R10, UR4, PT ;  /* 0x000000040a007c0c */ /* 0x000fe4000bf46270 */
[----:B------:R-:W-:Y:S01]  /*01f0*/  ISETP.GE.AND P3, PT, R12, UR4, PT ;  /* 0x000000040c007c0c */ /* 0x000fe2000bf66270 */
[----:B0-----:R-:W-:-:S06]  /*0200*/  ULEA UR5, UR6, UR5, 0x18 ;  /* 0x0000000506057291 */ /* 0x001fcc000f8ec0ff */
[----:B------:R-:W-:-:S05]  /*0210*/  LEA R5, R7, UR5, 0x4 ;  /* 0x0000000507057c11 */ /* 0x000fca000f8e20ff */
[----:B--2---:R-:W-:Y:S04]  /*0220*/  STS [R5], R0 ;  /* 0x0000000005007388 */ /* 0x004fe80000000800 */
[----:B---3--:R-:W-:Y:S04]  /*0230*/  STS [R5+0x4], R4 ;  /* 0x0000040405007388 */ /* 0x008fe80000000800 */
[----:B----4-:R-:W-:Y:S04]  /*0240*/  STS [R5+0x8], R6 ;  /* 0x0000080605007388 */ /* 0x010fe80000000800 */
[----:B-----5:R-:W-:Y:S01]  /*0250*/  STS [R5+0xc], R8 ;  /* 0x00000c0805007388 */ /* 0x020fe20000000800 */
[----:B------:R-:W-:Y:S06]  /*0260*/  BAR.SYNC.DEFER_BLOCKING 0x0 ;  /* 0x0000000000007b1d */ /* 0x000fec0000010000 */
[----:B------:R-:W0:Y:S04]  /*0270*/  @!P0 LDS R7, [R5] ;  /* 0x0000000005078984 */ /* 0x000e280000000800 */
[----:B------:R-:W1:Y:S04]  /*0280*/  @!P1 LDS R9, [R5+0x4] ;  /* 0x0000040005099984 */ /* 0x000e680000000800 */
[----:B------:R-:W2:Y:S01]  /*0290*/  @!P2 LDS R11, [R5+0x8] ;  /* 0x00000800050ba984 */ /* 0x000ea20000000800 */
[----:B0-----:R-:W-:-:S02]  /*02a0*/  @!P0 LOP3.LUT R7, R7, 0xffffff, RZ, 0x3c, !PT ;  /* 0x00ffffff07078812 */ /* 0x001fc400078e3cff */
[----:B-1----:R-:W-:-:S03]  /*02b0*/  @!P1 LOP3.LUT R9, R9, 0xffffff, RZ, 0x3c, !PT ;  /* 0x00ffffff09099812 */ /* 0x002fc600078e3cff */
[----:B------:R0:W-:Y:S01]  /*02c0*/  @!P0 STG.E desc[UR8][R2.64], R7 ;  /* 0x0000000702008986 */ /* 0x0001e2000c101908 */
[----:B--2---:R-:W-:-:S03]  /*02d0*/  @!P2 LOP3.LUT R11, R11, 0xffffff, RZ, 0x3c, !PT ;  /* 0x00ffffff0b0ba812 */ /* 0x004fc600078e3cff */
[----:B------:R0:W-:Y:S04]  /*02e0*/  @!P1 STG.E desc[UR8][R2.64+0x4], R9 ;  /* 0x0000040902009986 */ /* 0x0001e8000c101908 */
[----:B------:R0:W-:Y:S01]  /*02f0*/  @!P2 STG.E desc[UR8][R2.64+0x8], R11 ;  /* 0x0000080b0200a986 */ /* 0x0001e2000c101908 */
[----:B------:R-:W-:Y:S05]  /*0300*/  @P3 EXIT ;  /* 0x000000000000394d */ /* 0x000fea0003800000 */
[----:B0-----:R-:W0:Y:S02]  /*0310*/  LDS R7, [R5+0xc] ;  /* 0x00000c0005077984 */ /* 0x001e240000000800 */
[----:B0-----:R-:W-:-:S05]  /*0320*/  LOP3.LUT R7, R7, 0xffffff, RZ, 0x3c, !PT ;  /* 0x00ffffff07077812 */ /* 0x001fca00078e3cff */
[----:B------:R-:W-:Y:S01]  /*0330*/  STG.E desc[UR8][R2.64+0xc], R7 ;  /* 0x00000c0702007986 */ /* 0x000fe2000c101908 */
[----:B------:R-:W-:Y:S05]  /*0340*/  EXIT ;  /* 0x000000000000794d */ /* 0x000fea0003800000 */
.L_x_0:
[----:B------:R-:W-:-:S00]  /*0350*/  BRA `(.L_x_0) ;  /* 0xfffffffc00fc7947 */ /* 0x000fc0000383ffff */
[----:B------:R-:W-:-:S00]  /*0360*/  NOP ;  /* 0x0000000000007918 */ /* 0x000fc00000000000 */
        /* <DEDUP_REMOVED lines=9> */
.L_x_1:


//--------------------- .nv.shared._Z15color_inversionPhii --------------------------
	.section	.nv.shared._Z15color_inversionPhii,"aw",@nobits
	.sectionflags	@""
	.align	4
.nv.shared._Z15color_inversionPhii:
	.zero		5120


//--------------------- .nv.shared.reserved.0     --------------------------
	.section	.nv.shared.reserved.0,"aw",@nobits
	.weak		__nv_reservedSMEM_offset_0_alias
	.size		__nv_reservedSMEM_offset_0_alias, 0, 64
	.other		__nv_reservedSMEM_offset_0_alias,@"STO_CUDA_RESERVED_SHARED STV_DEFAULT"
__nv_reservedSMEM_offset_0_alias:
	.zero		0
	.zero		64


//--------------------- .nv.constant0._Z15color_inversionPhii --------------------------
	.section	.nv.constant0._Z15color_inversionPhii,"a",@progbits
	.sectionflags	@""
	.align	4
.nv.constant0._Z15color_inversionPhii:
	.zero		912


//--------------------- SYMBOLS --------------------------

	.type		.nv.reservedSmem.offset0,@object
	.size		.nv.reservedSmem.offset0,0x4
	.type		.nv.reservedSmem.cap,@object
	.size		.nv.reservedSmem.cap,0x4
